	.headerflags	@"EF_CUDA_TEXMODE_UNIFIED EF_CUDA_64BIT_ADDRESS EF_CUDA_SM86 EF_CUDA_VIRTUAL_SM(EF_CUDA_SM86)"
	.elftype	@"ET_EXEC"


//--------------------- .nv.info                  --------------------------
	.section	.nv.info,"",@"SHT_CUDA_INFO"
	.align	4


	//----- nvinfo : EIATTR_REGCOUNT
	.align		4
        /*0000*/ 	.byte	0x04, 0x2f
        /*0002*/ 	.short	(.L_1 - .L_0)
	.align		4
.L_0:
        /*0004*/ 	.word	index@(triton_poi_fused__to_copy_3)
        /*0008*/ 	.word	0x0000000a


	//----- nvinfo : EIATTR_MIN_STACK_SIZE
	.align		4
.L_1:
        /*000c*/ 	.byte	0x04, 0x12
        /*000e*/ 	.short	(.L_3 - .L_2)
	.align		4
.L_2:
        /*0010*/ 	.word	index@(triton_poi_fused__to_copy_3)
        /*0014*/ 	.word	0x00000000


	//----- nvinfo : EIATTR_FRAME_SIZE
	.align		4
.L_3:
        /*0018*/ 	.byte	0x04, 0x11
        /*001a*/ 	.short	(.L_5 - .L_4)
	.align		4
.L_4:
        /*001c*/ 	.word	index@(triton_poi_fused__to_copy_3)
        /*0020*/ 	.word	0x00000000


	//----- nvinfo : EIATTR_MIN_STACK_SIZE
	.align		4
.L_5:
        /*0024*/ 	.byte	0x04, 0x12
        /*0026*/ 	.short	(.L_7 - .L_6)
	.align		4
.L_6:
        /*0028*/ 	.word	index@(triton_poi_fused__to_copy_3)
        /*002c*/ 	.word	0x00000000
.L_7:


//--------------------- .nv.info.triton_poi_fused__to_copy_3 --------------------------
	.section	.nv.info.triton_poi_fused__to_copy_3,"",@"SHT_CUDA_INFO"
	.sectionflags	@""
	.align	4


	//----- nvinfo : EIATTR_CUDA_API_VERSION
	.align		4
        /*0000*/ 	.byte	0x04, 0x37
        /*0002*/ 	.short	(.L_9 - .L_8)
.L_8:
        /*0004*/ 	.word	0x0000007c


	//----- nvinfo : EIATTR_SW2861232_WAR
	.align		4
.L_9:
        /*0008*/ 	.byte	0x01, 0x35
	.zero		2


	//----- nvinfo : EIATTR_PARAM_CBANK
	.align		4
        /*000c*/ 	.byte	0x04, 0x0a
        /*000e*/ 	.short	(.L_11 - .L_10)
	.align		4
.L_10:
        /*0010*/ 	.word	index@(.nv.constant0.triton_poi_fused__to_copy_3)
        /*0014*/ 	.short	0x0160
        /*0016*/ 	.short	0x0020


	//----- nvinfo : EIATTR_CBANK_PARAM_SIZE
	.align		4
.L_11:
        /*0018*/ 	.byte	0x03, 0x19
        /*001a*/ 	.short	0x0020


	//----- nvinfo : EIATTR_KPARAM_INFO
	.align		4
        /*001c*/ 	.byte	0x04, 0x17
        /*001e*/ 	.short	(.L_13 - .L_12)
.L_12:
        /*0020*/ 	.word	0x00000000
        /*0024*/ 	.short	0x0003
        /*0026*/ 	.short	0x0018
        /*0028*/ 	.byte	0x00, 0xf4, 0x21, 0x00


	//----- nvinfo : EIATTR_KPARAM_INFO
	.align		4
.L_13:
        /*002c*/ 	.byte	0x04, 0x17
        /*002e*/ 	.short	(.L_15 - .L_14)
.L_14:
        /*0030*/ 	.word	0x00000000
        /*0034*/ 	.short	0x0002
        /*0036*/ 	.short	0x0010
        /*0038*/ 	.byte	0x00, 0xf0, 0x11, 0x00


	//----- nvinfo : EIATTR_KPARAM_INFO
	.align		4
.L_15:
        /*003c*/ 	.byte	0x04, 0x17
        /*003e*/ 	.short	(.L_17 - .L_16)
.L_16:
        /*0040*/ 	.word	0x00000000
        /*0044*/ 	.short	0x0001
        /*0046*/ 	.short	0x0008
        /*0048*/ 	.byte	0x00, 0xf4, 0x21, 0x00


	//----- nvinfo : EIATTR_KPARAM_INFO
	.align		4
.L_17:
        /*004c*/ 	.byte	0x04, 0x17
        /*004e*/ 	.short	(.L_19 - .L_18)
.L_18:
        /*0050*/ 	.word	0x00000000
        /*0054*/ 	.short	0x0000
        /*0056*/ 	.short	0x0000
        /*0058*/ 	.byte	0x00, 0xf4, 0x21, 0x00


	//----- nvinfo : EIATTR_MAXREG_COUNT
	.align		4
.L_19:
        /*005c*/ 	.byte	0x03, 0x1b
        /*005e*/ 	.short	0x00ff


	//----- nvinfo : EIATTR_EXIT_INSTR_OFFSETS
	.align		4
        /*0060*/ 	.byte	0x04, 0x1c
        /*0062*/ 	.short	(.L_21 - .L_20)


	//   ....[0]....
.L_20:
        /*0064*/ 	.word	0x000000e0


	//----- nvinfo : EIATTR_REQNTID
	.align		4
.L_21:
        /*0068*/ 	.byte	0x04, 0x10
        /*006a*/ 	.short	(.L_23 - .L_22)
.L_22:
        /*006c*/ 	.word	0x00000100
        /*0070*/ 	.word	0x00000001
        /*0074*/ 	.word	0x00000001
.L_23:


//--------------------- .nv.callgraph             --------------------------
	.section	.nv.callgraph,"",@"SHT_CUDA_CALLGRAPH"
	.align	4
	.sectionentsize	8
	.align		4
        /*0000*/ 	.word	0x00000000
	.align		4
        /*0004*/ 	.word	0xffffffff
	.align		4
        /*0008*/ 	.word	0x00000000
	.align		4
        /*000c*/ 	.word	0xfffffffe
	.align		4
        /*0010*/ 	.word	0x00000000
	.align		4
        /*0014*/ 	.word	0xfffffffd
	.align		4
        /*0018*/ 	.word	0x00000000
	.align		4
        /*001c*/ 	.word	0xfffffffc


//--------------------- .nv.rel.action            --------------------------
	.section	.nv.rel.action,"",@"SHT_CUDA_RELOCINFO"
	.align	8
	.sectionentsize	8
        /*0000*/ 	.byte	0x73, 0x00, 0x00, 0x00, 0x00, 0x00, 0x00, 0x00, 0x00, 0x00, 0x00, 0x11, 0x25, 0x00, 0x05, 0x36


//--------------------- .nv.constant0.triton_poi_fused__to_copy_3 --------------------------
	.section	.nv.constant0.triton_poi_fused__to_copy_3,"a",@progbits
	.sectionflags	@""
	.align	4
.nv.constant0.triton_poi_fused__to_copy_3:
	.zero		384


//--------------------- .text.triton_poi_fused__to_copy_3 --------------------------
	.section	.text.triton_poi_fused__to_copy_3,"ax",@progbits
	.sectioninfo	@"SHI_REGISTERS=10"
	.align	128
        .global         triton_poi_fused__to_copy_3
        .type           triton_poi_fused__to_copy_3,@function
        .size           triton_poi_fused__to_copy_3,(.L_x_1 - triton_poi_fused__to_copy_3)
        .other          triton_poi_fused__to_copy_3,@"STO_CUDA_ENTRY STV_DEFAULT"
triton_poi_fused__to_copy_3:
.text.triton_poi_fused__to_copy_3:
[----:B------:R-:W-:Y:S02]  /*0000*/  MOV R1, c[0x0][0x28] ;  /* 0x00000a0000017a02 */ /* 0x000fe40000000f00 */
[----:B------:R-:W0:Y:S01]  /*0010*/  S2R R0, SR_TID.X ;  /* 0x0000000000007919 */ /* 0x000e220000002100 */
[----:B------:R-:W-:Y:S01]  /*0020*/  IMAD.MOV.U32 R5, RZ, RZ, 0x4 ;  /* 0x00000004ff057424 */ /* 0x000fe200078e00ff */
[----:B------:R-:W-:Y:S02]  /*0030*/  ULDC.64 UR4, c[0x0][0x118] ;  /* 0x0000460000047ab9 */ /* 0x000fe40000000a00 */
[----:B------:R-:W1:Y:S01]  /*0040*/  S2R R3, SR_CTAID.X ;  /* 0x0000000000037919 */ /* 0x000e620000002500 */
[----:B0-----:R-:W-:-:S04]  /*0050*/  SHF.L.U32 R0, R0, 0x1, RZ ;  /* 0x0000000100007819 */ /* 0x001fc800000006ff */
[----:B------:R-:W-:-:S04]  /*0060*/  LOP3.LUT R0, R0, 0x1fe, RZ, 0xc0, !PT ;  /* 0x000001fe00007812 */ /* 0x000fc800078ec0ff */
[----:B-1----:R-:W-:-:S05]  /*0070*/  LEA R0, R3, R0, 0x9 ;  /* 0x0000000003007211 */ /* 0x002fca00078e48ff */
[----:B------:R-:W-:-:S06]  /*0080*/  IMAD.WIDE R2, R0, R5, c[0x0][0x160] ;  /* 0x0000580000027625 */ /* 0x000fcc00078e0205 */
[----:B------:R-:W2:Y:S01]  /*0090*/  LDG.E.64 R2, [R2.64] ;  /* 0x0000000402027981 */ /* 0x000ea2000c1e1b00 */
[----:B------:R-:W-:-:S04]  /*00a0*/  IMAD.MOV.U32 R5, RZ, RZ, 0x2 ;  /* 0x00000002ff057424 */ /* 0x000fc800078e00ff */
[----:B------:R-:W-:Y:S01]  /*00b0*/  IMAD.WIDE R4, R0, R5, c[0x0][0x168] ;  /* 0x00005a0000047625 */ /* 0x000fe200078e0205 */
[----:B--2---:R-:W-:-:S05]  /*00c0*/  F2FP.BF16.PACK_AB R7, R3, R2 ;  /* 0x000000020307723e */ /* 0x004fca00000010ff */
[----:B------:R-:W-:Y:S01]  /*00d0*/  STG.E [R4.64], R7 ;  /* 0x0000000704007986 */ /* 0x000fe2000c101904 */
[----:B------:R-:W-:Y:S05]  /*00e0*/  EXIT ;  /* 0x000000000000794d */ /* 0x000fea0003800000 */
.L_x_0:
[----:B------:R-:W-:-:S00]  /*00f0*/  BRA `(.L_x_0) ;  /* 0xfffffff000007947 */ /* 0x000fc0000383ffff */
[----:B------:R-:W-:-:S00]  /*0100*/  NOP ;  /* 0x0000000000007918 */ /* 0x000fc00000000000 */
[----:B------:R-:W-:-:S00]  /*0110*/  NOP ;  /* 0x0000000000007918 */ /* 0x000fc00000000000 */
[----:B------:R-:W-:-:S00]  /*0120*/  NOP ;  /* 0x0000000000007918 */ /* 0x000fc00000000000 */
[----:B------:R-:W-:-:S00]  /*0130*/  NOP ;  /* 0x0000000000007918 */ /* 0x000fc00000000000 */
[----:B------:R-:W-:-:S00]  /*0140*/  NOP ;  /* 0x0000000000007918 */ /* 0x000fc00000000000 */
[----:B------:R-:W-:-:S00]  /*0150*/  NOP ;  /* 0x0000000000007918 */ /* 0x000fc00000000000 */
[----:B------:R-:W-:-:S00]  /*0160*/  NOP ;  /* 0x0000000000007918 */ /* 0x000fc00000000000 */
[----:B------:R-:W-:-:S00]  /*0170*/  NOP ;  /* 0x0000000000007918 */ /* 0x000fc00000000000 */
.L_x_1:
